//
// Generated by NVIDIA NVVM Compiler
//
// Compiler Build ID: CL-36424714
// Cuda compilation tools, release 13.0, V13.0.88
// Based on NVVM 20.0.0
//

.version 9.0
.target sm_100
.address_size 64

	// .globl	_Z18saxpy_line6_kernelifPfS_

.visible .entry _Z18saxpy_line6_kernelifPfS_(
	.param .u32 _Z18saxpy_line6_kernelifPfS__param_0,
	.param .f32 _Z18saxpy_line6_kernelifPfS__param_1,
	.param .u64 .ptr .align 1 _Z18saxpy_line6_kernelifPfS__param_2,
	.param .u64 .ptr .align 1 _Z18saxpy_line6_kernelifPfS__param_3
)
{
	.reg .b32 	%r<5>;
	.reg .b32 	%f<5>;
	.reg .b64 	%rd<8>;

	ld.param.f32 	%f1, [_Z18saxpy_line6_kernelifPfS__param_1];
	ld.param.u64 	%rd1, [_Z18saxpy_line6_kernelifPfS__param_2];
	ld.param.u64 	%rd2, [_Z18saxpy_line6_kernelifPfS__param_3];
	cvta.to.global.u64 	%rd3, %rd2;
	cvta.to.global.u64 	%rd4, %rd1;
	mov.u32 	%r1, %ctaid.x;
	mov.u32 	%r2, %ntid.x;
	mov.u32 	%r3, %tid.x;
	mad.lo.s32 	%r4, %r1, %r2, %r3;
	mul.wide.s32 	%rd5, %r4, 4;
	add.s64 	%rd6, %rd4, %rd5;
	ld.global.f32 	%f2, [%rd6];
	add.s64 	%rd7, %rd3, %rd5;
	ld.global.f32 	%f3, [%rd7];
	fma.rn.f32 	%f4, %f1, %f2, %f3;
	st.global.f32 	[%rd7], %f4;
	ret;

}


// ===== COMPILED SASS (sm_100) =====

	.target	sm_100

	.elftype	@"ET_EXEC"


//--------------------- .note.nv.tkinfo           --------------------------
	.section	.note.nv.tkinfo,"",@"SHT_NOTE"
	.sectionflags	@"SHF_NOTE_NV_TKINFO"
	.tkinfo
        /*0018*/ 	.word	0x00000002
        /*0030*/ 	.string	""
        /*0030*/ 	.string	"ptxas"
        /*0030*/ 	.string	"Cuda compilation tools, release 13.0, V13.0.88"
        /*0030*/ 	.string	"Build cuda_13.0.r13.0/compiler.36424714_0"
        /*0030*/ 	.string	"-arch sm_100 -m 64 "



//--------------------- .note.nv.cuinfo           --------------------------
	.section	.note.nv.cuinfo,"",@"SHT_NOTE"
	.sectionflags	@"SHF_NOTE_NV_CUINFO"
        /*0018*/ 	.short	0x0002
        /*001a*/ 	.short	0x0064
        /*001c*/ 	.short	0x0082
	.zero		2


//--------------------- .nv.info                  --------------------------
	.section	.nv.info,"",@"SHT_CUDA_INFO"
	.align	4


	//----- nvinfo : EIATTR_REGCOUNT
	.align		4
        /*0000*/ 	.byte	0x04, 0x2f
        /*0002*/ 	.short	(.L_1 - .L_0)
	.align		4
.L_0:
        /*0004*/ 	.word	index@(_Z18saxpy_line6_kernelifPfS_)
        /*0008*/ 	.word	0x0000000a


	//----- nvinfo : EIATTR_FRAME_SIZE
	.align		4
.L_1:
        /*000c*/ 	.byte	0x04, 0x11
        /*000e*/ 	.short	(.L_3 - .L_2)
	.align		4
.L_2:
        /*0010*/ 	.word	index@(_Z18saxpy_line6_kernelifPfS_)
        /*0014*/ 	.word	0x00000000


	//----- nvinfo : EIATTR_MIN_STACK_SIZE
	.align		4
.L_3:
        /*0018*/ 	.byte	0x04, 0x12
        /*001a*/ 	.short	(.L_5 - .L_4)
	.align		4
.L_4:
        /*001c*/ 	.word	index@(_Z18saxpy_line6_kernelifPfS_)
        /*0020*/ 	.word	0x00000000
.L_5:


//--------------------- .nv.compat                --------------------------
	.section	.nv.compat,"",@"SHT_CUDA_COMPAT_INFO"
	.align	4
        /*0000*/ 	.byte	0x02, 0x09, 0x00, 0x00, 0x02, 0x02, 0x01, 0x00, 0x02, 0x05, 0x05, 0x00, 0x03, 0x07, 0x01, 0x01
        /*0010*/ 	.byte	0x02, 0x03, 0x00, 0x00, 0x02, 0x06, 0x01, 0x00, 0x04, 0x0b, 0x08, 0x00, 0x09, 0x00, 0x00, 0x00
        /*0020*/ 	.byte	0x00, 0x00, 0x00, 0x00


//--------------------- .nv.info._Z18saxpy_line6_kernelifPfS_ --------------------------
	.section	.nv.info._Z18saxpy_line6_kernelifPfS_,"",@"SHT_CUDA_INFO"
	.sectionflags	@""
	.align	4


	//----- nvinfo : EIATTR_CUDA_API_VERSION
	.align		4
        /*0000*/ 	.byte	0x04, 0x37
        /*0002*/ 	.short	(.L_7 - .L_6)
.L_6:
        /*0004*/ 	.word	0x00000082


	//----- nvinfo : EIATTR_KPARAM_INFO
	.align		4
.L_7:
        /*0008*/ 	.byte	0x04, 0x17
        /*000a*/ 	.short	(.L_9 - .L_8)
.L_8:
        /*000c*/ 	.word	0x00000000
        /*0010*/ 	.short	0x0003
        /*0012*/ 	.short	0x0010
        /*0014*/ 	.byte	0x00, 0xf5, 0x21, 0x00


	//----- nvinfo : EIATTR_KPARAM_INFO
	.align		4
.L_9:
        /*0018*/ 	.byte	0x04, 0x17
        /*001a*/ 	.short	(.L_11 - .L_10)
.L_10:
        /*001c*/ 	.word	0x00000000
        /*0020*/ 	.short	0x0002
        /*0022*/ 	.short	0x0008
        /*0024*/ 	.byte	0x00, 0xf5, 0x21, 0x00


	//----- nvinfo : EIATTR_KPARAM_INFO
	.align		4
.L_11:
        /*0028*/ 	.byte	0x04, 0x17
        /*002a*/ 	.short	(.L_13 - .L_12)
.L_12:
        /*002c*/ 	.word	0x00000000
        /*0030*/ 	.short	0x0001
        /*0032*/ 	.short	0x0004
        /*0034*/ 	.byte	0x00, 0xf0, 0x11, 0x00


	//----- nvinfo : EIATTR_KPARAM_INFO
	.align		4
.L_13:
        /*0038*/ 	.byte	0x04, 0x17
        /*003a*/ 	.short	(.L_15 - .L_14)
.L_14:
        /*003c*/ 	.word	0x00000000
        /*0040*/ 	.short	0x0000
        /*0042*/ 	.short	0x0000
        /*0044*/ 	.byte	0x00, 0xf0, 0x11, 0x00


	//----- nvinfo : EIATTR_SPARSE_MMA_MASK
	.align		4
.L_15:
        /*0048*/ 	.byte	0x03, 0x50
        /*004a*/ 	.short	0x0000


	//----- nvinfo : EIATTR_MAXREG_COUNT
	.align		4
        /*004c*/ 	.byte	0x03, 0x1b
        /*004e*/ 	.short	0x00ff


	//----- nvinfo : EIATTR_MERCURY_ISA_VERSION
	.align		4
        /*0050*/ 	.byte	0x03, 0x5f
        /*0052*/ 	.short	0x0101


	//----- nvinfo : EIATTR_VRC_CTA_INIT_COUNT
	.align		4
        /*0054*/ 	.byte	0x02, 0x4a
	.zero		1
	.zero		1


	//----- nvinfo : EIATTR_EXIT_INSTR_OFFSETS
	.align		4
        /*0058*/ 	.byte	0x04, 0x1c
        /*005a*/ 	.short	(.L_17 - .L_16)


	//   ....[0]....
.L_16:
        /*005c*/ 	.word	0x000000f0


	//----- nvinfo : EIATTR_CBANK_PARAM_SIZE
	.align		4
.L_17:
        /*0060*/ 	.byte	0x03, 0x19
        /*0062*/ 	.short	0x0018


	//----- nvinfo : EIATTR_PARAM_CBANK
	.align		4
        /*0064*/ 	.byte	0x04, 0x0a
        /*0066*/ 	.short	(.L_19 - .L_18)
	.align		4
.L_18:
        /*0068*/ 	.word	index@(.nv.constant0._Z18saxpy_line6_kernelifPfS_)
        /*006c*/ 	.short	0x0380
        /*006e*/ 	.short	0x0018


	//----- nvinfo : EIATTR_SW_WAR
	.align		4
.L_19:
        /*0070*/ 	.byte	0x04, 0x36
        /*0072*/ 	.short	(.L_21 - .L_20)
.L_20:
        /*0074*/ 	.word	0x00000008
.L_21:


//--------------------- .nv.callgraph             --------------------------
	.section	.nv.callgraph,"",@"SHT_CUDA_CALLGRAPH"
	.align	4
	.sectionentsize	8
	.align		4
        /*0000*/ 	.word	0x00000000
	.align		4
        /*0004*/ 	.word	0xffffffff
	.align		4
        /*0008*/ 	.word	0x00000000
	.align		4
        /*000c*/ 	.word	0xfffffffe
	.align		4
        /*0010*/ 	.word	0x00000000
	.align		4
        /*0014*/ 	.word	0xfffffffd
	.align		4
        /*0018*/ 	.word	0x00000000
	.align		4
        /*001c*/ 	.word	0xfffffffc


//--------------------- .text._Z18saxpy_line6_kernelifPfS_ --------------------------
	.section	.text._Z18saxpy_line6_kernelifPfS_,"ax",@progbits
	.align	128
        .global         _Z18saxpy_line6_kernelifPfS_
        .type           _Z18saxpy_line6_kernelifPfS_,@function
        .size           _Z18saxpy_line6_kernelifPfS_,(.L_x_1 - _Z18saxpy_line6_kernelifPfS_)
        .other          _Z18saxpy_line6_kernelifPfS_,@"STO_CUDA_ENTRY STV_DEFAULT"
_Z18saxpy_line6_kernelifPfS_:
.text._Z18saxpy_line6_kernelifPfS_:
[----:B------:R-:W-:Y:S01]  /*0000*/  LDC R1, c[0x0][0x37c] ;  /* 0x0000df00ff017b82 */ /* 0x000fe20000000800 */
[----:B------:R-:W0:Y:S07]  /*0010*/  S2R R0, SR_TID.X ;  /* 0x0000000000007919 */ /* 0x000e2e0000002100 */
[----:B------:R-:W0:Y:S01]  /*0020*/  S2UR UR6, SR_CTAID.X ;  /* 0x00000000000679c3 */ /* 0x000e220000002500 */
[----:B------:R-:W1:Y:S07]  /*0030*/  LDCU.64 UR4, c[0x0][0x358] ;  /* 0x00006b00ff0477ac */ /* 0x000e6e0008000a00 */
[----:B------:R-:W0:Y:S08]  /*0040*/  LDC R7, c[0x0][0x360] ;  /* 0x0000d800ff077b82 */ /* 0x000e300000000800 */
[----:B------:R-:W2:Y:S08]  /*0050*/  LDC.64 R2, c[0x0][0x388] ;  /* 0x0000e200ff027b82 */ /* 0x000eb00000000a00 */
[----:B------:R-:W3:Y:S01]  /*0060*/  LDC.64 R4, c[0x0][0x390] ;  /* 0x0000e400ff047b82 */ /* 0x000ee20000000a00 */
[----:B0-----:R-:W-:Y:S01]  /*0070*/  IMAD R7, R7, UR6, R0 ;  /* 0x0000000607077c24 */ /* 0x001fe2000f8e0200 */
[----:B------:R-:W0:Y:S03]  /*0080*/  LDCU UR6, c[0x0][0x384] ;  /* 0x00007080ff0677ac */ /* 0x000e260008000800 */
[----:B--2---:R-:W-:-:S06]  /*0090*/  IMAD.WIDE R2, R7, 0x4, R2 ;  /* 0x0000000407027825 */ /* 0x004fcc00078e0202 */
[----:B-1----:R-:W0:Y:S01]  /*00a0*/  LDG.E R2, desc[UR4][R2.64] ;  /* 0x0000000402027981 */ /* 0x002e22000c1e1900 */
[----:B---3--:R-:W-:-:S05]  /*00b0*/  IMAD.WIDE R4, R7, 0x4, R4 ;  /* 0x0000000407047825 */ /* 0x008fca00078e0204 */
[----:B------:R-:W0:Y:S02]  /*00c0*/  LDG.E R7, desc[UR4][R4.64] ;  /* 0x0000000404077981 */ /* 0x000e24000c1e1900 */
[----:B0-----:R-:W-:-:S05]  /*00d0*/  FFMA R7, R2, UR6, R7 ;  /* 0x0000000602077c23 */ /* 0x001fca0008000007 */
[----:B------:R-:W-:Y:S01]  /*00e0*/  STG.E desc[UR4][R4.64], R7 ;  /* 0x0000000704007986 */ /* 0x000fe2000c101904 */
[----:B------:R-:W-:Y:S05]  /*00f0*/  EXIT ;  /* 0x000000000000794d */ /* 0x000fea0003800000 */
.L_x_0:
[----:B------:R-:W-:-:S00]  /*0100*/  BRA `(.L_x_0) ;  /* 0xfffffffc00fc7947 */ /* 0x000fc0000383ffff */
[----:B------:R-:W-:-:S00]  /*0110*/  NOP ;  /* 0x0000000000007918 */ /* 0x000fc00000000000 */
        /* <DEDUP_REMOVED lines=14> */
.L_x_1:


//--------------------- .nv.shared.reserved.0     --------------------------
	.section	.nv.shared.reserved.0,"aw",@nobits
	.weak		__nv_reservedSMEM_offset_0_alias
	.size		__nv_reservedSMEM_offset_0_alias, 0, 64
	.other		__nv_reservedSMEM_offset_0_alias,@"STO_CUDA_RESERVED_SHARED STV_DEFAULT"
__nv_reservedSMEM_offset_0_alias:
	.zero		0
	.zero		64


//--------------------- .nv.constant0._Z18saxpy_line6_kernelifPfS_ --------------------------
	.section	.nv.constant0._Z18saxpy_line6_kernelifPfS_,"a",@progbits
	.sectionflags	@""
	.align	4
.nv.constant0._Z18saxpy_line6_kernelifPfS_:
	.zero		920


//--------------------- SYMBOLS --------------------------

	.type		.nv.reservedSmem.offset0,@object
	.size		.nv.reservedSmem.offset0,0x4
